//
// Generated by NVIDIA NVVM Compiler
//
// Compiler Build ID: CL-36424714
// Cuda compilation tools, release 13.0, V13.0.88
// Based on NVVM 20.0.0
//

.version 9.0
.target sm_100
.address_size 64

	// .globl	k_volumes_update

.visible .entry k_volumes_update(
	.param .u64 .ptr .align 1 k_volumes_update_param_0,
	.param .u64 .ptr .align 1 k_volumes_update_param_1,
	.param .u64 .ptr .align 1 k_volumes_update_param_2,
	.param .u32 k_volumes_update_param_3,
	.param .u32 k_volumes_update_param_4,
	.param .u32 k_volumes_update_param_5,
	.param .u32 k_volumes_update_param_6
)
{
	.reg .pred 	%p<12>;
	.reg .b32 	%r<24>;
	.reg .b64 	%rd<14>;

	ld.param.u64 	%rd2, [k_volumes_update_param_0];
	ld.param.u64 	%rd3, [k_volumes_update_param_1];
	ld.param.u64 	%rd4, [k_volumes_update_param_2];
	ld.param.u32 	%r9, [k_volumes_update_param_3];
	ld.param.u32 	%r10, [k_volumes_update_param_4];
	ld.param.u32 	%r7, [k_volumes_update_param_5];
	ld.param.u32 	%r8, [k_volumes_update_param_6];
	cvta.to.global.u64 	%rd1, %rd4;
	mov.u32 	%r1, %ctaid.z;
	mov.u32 	%r11, %ctaid.y;
	mov.u32 	%r12, %ntid.y;
	mov.u32 	%r13, %tid.y;
	mad.lo.s32 	%r14, %r11, %r12, %r13;
	mov.u32 	%r15, %ctaid.x;
	mov.u32 	%r16, %ntid.x;
	mov.u32 	%r17, %tid.x;
	mad.lo.s32 	%r3, %r15, %r16, %r17;
	setp.ge.s32 	%p1, %r1, %r9;
	setp.ge.s32 	%p2, %r14, %r10;
	or.pred  	%p3, %p1, %p2;
	setp.ge.s32 	%p4, %r3, %r7;
	or.pred  	%p5, %p3, %p4;
	@%p5 bra 	$L__BB0_5;
	cvta.to.global.u64 	%rd5, %rd2;
	cvta.to.global.u64 	%rd6, %rd3;
	mad.lo.s32 	%r18, %r10, %r1, %r14;
	mad.lo.s32 	%r19, %r18, %r7, %r3;
	mul.wide.s32 	%rd7, %r19, 4;
	add.s64 	%rd8, %rd5, %rd7;
	ld.global.nc.u32 	%r4, [%rd8];
	add.s64 	%rd9, %rd6, %rd7;
	ld.global.nc.u32 	%r5, [%rd9];
	setp.lt.s32 	%p6, %r4, 0;
	setp.ge.s32 	%p7, %r4, %r8;
	or.pred  	%p8, %p6, %p7;
	@%p8 bra 	$L__BB0_3;
	mad.lo.s32 	%r20, %r8, %r1, %r4;
	mul.wide.s32 	%rd10, %r20, 4;
	add.s64 	%rd11, %rd1, %rd10;
	atom.global.add.u32 	%r21, [%rd11], -1;
$L__BB0_3:
	setp.lt.s32 	%p9, %r5, 0;
	setp.ge.s32 	%p10, %r5, %r8;
	or.pred  	%p11, %p9, %p10;
	@%p11 bra 	$L__BB0_5;
	mad.lo.s32 	%r22, %r8, %r1, %r5;
	mul.wide.s32 	%rd12, %r22, 4;
	add.s64 	%rd13, %rd1, %rd12;
	atom.global.add.u32 	%r23, [%rd13], 1;
$L__BB0_5:
	ret;

}


// ===== COMPILED SASS (sm_100) =====

	.target	sm_100

	.elftype	@"ET_EXEC"


//--------------------- .note.nv.tkinfo           --------------------------
	.section	.note.nv.tkinfo,"",@"SHT_NOTE"
	.sectionflags	@"SHF_NOTE_NV_TKINFO"
	.tkinfo
        /*0018*/ 	.word	0x00000002
        /*0030*/ 	.string	""
        /*0030*/ 	.string	"ptxas"
        /*0030*/ 	.string	"Cuda compilation tools, release 13.0, V13.0.88"
        /*0030*/ 	.string	"Build cuda_13.0.r13.0/compiler.36424714_0"
        /*0030*/ 	.string	"-arch sm_100 -m 64 "



//--------------------- .note.nv.cuinfo           --------------------------
	.section	.note.nv.cuinfo,"",@"SHT_NOTE"
	.sectionflags	@"SHF_NOTE_NV_CUINFO"
        /*0018*/ 	.short	0x0002
        /*001a*/ 	.short	0x0064
        /*001c*/ 	.short	0x0082
	.zero		2


//--------------------- .nv.info                  --------------------------
	.section	.nv.info,"",@"SHT_CUDA_INFO"
	.align	4


	//----- nvinfo : EIATTR_REGCOUNT
	.align		4
        /*0000*/ 	.byte	0x04, 0x2f
        /*0002*/ 	.short	(.L_1 - .L_0)
	.align		4
.L_0:
        /*0004*/ 	.word	index@(k_volumes_update)
        /*0008*/ 	.word	0x0000000c


	//----- nvinfo : EIATTR_FRAME_SIZE
	.align		4
.L_1:
        /*000c*/ 	.byte	0x04, 0x11
        /*000e*/ 	.short	(.L_3 - .L_2)
	.align		4
.L_2:
        /*0010*/ 	.word	index@(k_volumes_update)
        /*0014*/ 	.word	0x00000000


	//----- nvinfo : EIATTR_MIN_STACK_SIZE
	.align		4
.L_3:
        /*0018*/ 	.byte	0x04, 0x12
        /*001a*/ 	.short	(.L_5 - .L_4)
	.align		4
.L_4:
        /*001c*/ 	.word	index@(k_volumes_update)
        /*0020*/ 	.word	0x00000000
.L_5:


//--------------------- .nv.compat                --------------------------
	.section	.nv.compat,"",@"SHT_CUDA_COMPAT_INFO"
	.align	4
        /*0000*/ 	.byte	0x02, 0x09, 0x00, 0x00, 0x02, 0x02, 0x01, 0x00, 0x02, 0x05, 0x05, 0x00, 0x03, 0x07, 0x01, 0x01
        /*0010*/ 	.byte	0x02, 0x03, 0x00, 0x00, 0x02, 0x06, 0x01, 0x00, 0x04, 0x0b, 0x08, 0x00, 0x09, 0x00, 0x00, 0x00
        /*0020*/ 	.byte	0x00, 0x00, 0x00, 0x00


//--------------------- .nv.info.k_volumes_update --------------------------
	.section	.nv.info.k_volumes_update,"",@"SHT_CUDA_INFO"
	.sectionflags	@""
	.align	4


	//----- nvinfo : EIATTR_CUDA_API_VERSION
	.align		4
        /*0000*/ 	.byte	0x04, 0x37
        /*0002*/ 	.short	(.L_7 - .L_6)
.L_6:
        /*0004*/ 	.word	0x00000082


	//----- nvinfo : EIATTR_KPARAM_INFO
	.align		4
.L_7:
        /*0008*/ 	.byte	0x04, 0x17
        /*000a*/ 	.short	(.L_9 - .L_8)
.L_8:
        /*000c*/ 	.word	0x00000000
        /*0010*/ 	.short	0x0006
        /*0012*/ 	.short	0x0024
        /*0014*/ 	.byte	0x00, 0xf0, 0x11, 0x00


	//----- nvinfo : EIATTR_KPARAM_INFO
	.align		4
.L_9:
        /*0018*/ 	.byte	0x04, 0x17
        /*001a*/ 	.short	(.L_11 - .L_10)
.L_10:
        /*001c*/ 	.word	0x00000000
        /*0020*/ 	.short	0x0005
        /*0022*/ 	.short	0x0020
        /*0024*/ 	.byte	0x00, 0xf0, 0x11, 0x00


	//----- nvinfo : EIATTR_KPARAM_INFO
	.align		4
.L_11:
        /*0028*/ 	.byte	0x04, 0x17
        /*002a*/ 	.short	(.L_13 - .L_12)
.L_12:
        /*002c*/ 	.word	0x00000000
        /*0030*/ 	.short	0x0004
        /*0032*/ 	.short	0x001c
        /*0034*/ 	.byte	0x00, 0xf0, 0x11, 0x00


	//----- nvinfo : EIATTR_KPARAM_INFO
	.align		4
.L_13:
        /*0038*/ 	.byte	0x04, 0x17
        /*003a*/ 	.short	(.L_15 - .L_14)
.L_14:
        /*003c*/ 	.word	0x00000000
        /*0040*/ 	.short	0x0003
        /*0042*/ 	.short	0x0018
        /*0044*/ 	.byte	0x00, 0xf0, 0x11, 0x00


	//----- nvinfo : EIATTR_KPARAM_INFO
	.align		4
.L_15:
        /*0048*/ 	.byte	0x04, 0x17
        /*004a*/ 	.short	(.L_17 - .L_16)
.L_16:
        /*004c*/ 	.word	0x00000000
        /*0050*/ 	.short	0x0002
        /*0052*/ 	.short	0x0010
        /*0054*/ 	.byte	0x00, 0xf5, 0x21, 0x00


	//----- nvinfo : EIATTR_KPARAM_INFO
	.align		4
.L_17:
        /*0058*/ 	.byte	0x04, 0x17
        /*005a*/ 	.short	(.L_19 - .L_18)
.L_18:
        /*005c*/ 	.word	0x00000000
        /*0060*/ 	.short	0x0001
        /*0062*/ 	.short	0x0008
        /*0064*/ 	.byte	0x00, 0xf5, 0x21, 0x00


	//----- nvinfo : EIATTR_KPARAM_INFO
	.align		4
.L_19:
        /*0068*/ 	.byte	0x04, 0x17
        /*006a*/ 	.short	(.L_21 - .L_20)
.L_20:
        /*006c*/ 	.word	0x00000000
        /*0070*/ 	.short	0x0000
        /*0072*/ 	.short	0x0000
        /*0074*/ 	.byte	0x00, 0xf5, 0x21, 0x00


	//----- nvinfo : EIATTR_SPARSE_MMA_MASK
	.align		4
.L_21:
        /*0078*/ 	.byte	0x03, 0x50
        /*007a*/ 	.short	0x0000


	//----- nvinfo : EIATTR_MAXREG_COUNT
	.align		4
        /*007c*/ 	.byte	0x03, 0x1b
        /*007e*/ 	.short	0x00ff


	//----- nvinfo : EIATTR_MERCURY_ISA_VERSION
	.align		4
        /*0080*/ 	.byte	0x03, 0x5f
        /*0082*/ 	.short	0x0101


	//----- nvinfo : EIATTR_VRC_CTA_INIT_COUNT
	.align		4
        /*0084*/ 	.byte	0x02, 0x4a
	.zero		1
	.zero		1


	//----- nvinfo : EIATTR_EXIT_INSTR_OFFSETS
	.align		4
        /*0088*/ 	.byte	0x04, 0x1c
        /*008a*/ 	.short	(.L_23 - .L_22)


	//   ....[0]....
.L_22:
        /*008c*/ 	.word	0x000000f0


	//   ....[1]....
        /*0090*/ 	.word	0x00000260


	//   ....[2]....
        /*0094*/ 	.word	0x000002c0


	//----- nvinfo : EIATTR_CRS_STACK_SIZE
	.align		4
.L_23:
        /*0098*/ 	.byte	0x04, 0x1e
        /*009a*/ 	.short	(.L_25 - .L_24)
.L_24:
        /*009c*/ 	.word	0x00000000


	//----- nvinfo : EIATTR_CBANK_PARAM_SIZE
	.align		4
.L_25:
        /*00a0*/ 	.byte	0x03, 0x19
        /*00a2*/ 	.short	0x0028


	//----- nvinfo : EIATTR_PARAM_CBANK
	.align		4
        /*00a4*/ 	.byte	0x04, 0x0a
        /*00a6*/ 	.short	(.L_27 - .L_26)
	.align		4
.L_26:
        /*00a8*/ 	.word	index@(.nv.constant0.k_volumes_update)
        /*00ac*/ 	.short	0x0380
        /*00ae*/ 	.short	0x0028


	//----- nvinfo : EIATTR_SW_WAR
	.align		4
.L_27:
        /*00b0*/ 	.byte	0x04, 0x36
        /*00b2*/ 	.short	(.L_29 - .L_28)
.L_28:
        /*00b4*/ 	.word	0x00000008
.L_29:


//--------------------- .nv.callgraph             --------------------------
	.section	.nv.callgraph,"",@"SHT_CUDA_CALLGRAPH"
	.align	4
	.sectionentsize	8
	.align		4
        /*0000*/ 	.word	0x00000000
	.align		4
        /*0004*/ 	.word	0xffffffff
	.align		4
        /*0008*/ 	.word	0x00000000
	.align		4
        /*000c*/ 	.word	0xfffffffe
	.align		4
        /*0010*/ 	.word	0x00000000
	.align		4
        /*0014*/ 	.word	0xfffffffd
	.align		4
        /*0018*/ 	.word	0x00000000
	.align		4
        /*001c*/ 	.word	0xfffffffc


//--------------------- .text.k_volumes_update    --------------------------
	.section	.text.k_volumes_update,"ax",@progbits
	.align	128
        .global         k_volumes_update
        .type           k_volumes_update,@function
        .size           k_volumes_update,(.L_x_3 - k_volumes_update)
        .other          k_volumes_update,@"STO_CUDA_ENTRY STV_DEFAULT"
k_volumes_update:
.text.k_volumes_update:
[----:B------:R-:W-:Y:S01]  /*0000*/  LDC R1, c[0x0][0x37c] ;  /* 0x0000df00ff017b82 */ /* 0x000fe20000000800 */
[----:B------:R-:W0:Y:S07]  /*0010*/  S2R R3, SR_TID.Y ;  /* 0x0000000000037919 */ /* 0x000e2e0000002200 */
[----:B------:R-:W0:Y:S01]  /*0020*/  S2UR UR4, SR_CTAID.Y ;  /* 0x00000000000479c3 */ /* 0x000e220000002600 */
[----:B------:R-:W1:Y:S01]  /*0030*/  LDCU UR7, c[0x0][0x3a0] ;  /* 0x00007400ff0777ac */ /* 0x000e620008000800 */
[----:B------:R-:W2:Y:S06]  /*0040*/  S2R R5, SR_TID.X ;  /* 0x0000000000057919 */ /* 0x000eac0000002100 */
[----:B------:R-:W0:Y:S08]  /*0050*/  LDC R0, c[0x0][0x364] ;  /* 0x0000d900ff007b82 */ /* 0x000e300000000800 */
[----:B------:R-:W3:Y:S08]  /*0060*/  LDC.64 R8, c[0x0][0x398] ;  /* 0x0000e600ff087b82 */ /* 0x000ef00000000a00 */
[----:B------:R-:W2:Y:S08]  /*0070*/  S2UR UR5, SR_CTAID.X ;  /* 0x00000000000579c3 */ /* 0x000eb00000002500 */
[----:B------:R-:W2:Y:S01]  /*0080*/  LDC R6, c[0x0][0x360] ;  /* 0x0000d800ff067b82 */ /* 0x000ea20000000800 */
[----:B0-----:R-:W-:-:S07]  /*0090*/  IMAD R0, R0, UR4, R3 ;  /* 0x0000000400007c24 */ /* 0x001fce000f8e0203 */
[----:B------:R-:W0:Y:S01]  /*00a0*/  S2UR UR6, SR_CTAID.Z ;  /* 0x00000000000679c3 */ /* 0x000e220000002700 */
[----:B---3--:R-:W-:Y:S01]  /*00b0*/  ISETP.GE.AND P0, PT, R0, R9, PT ;  /* 0x000000090000720c */ /* 0x008fe20003f06270 */
[----:B--2---:R-:W-:-:S03]  /*00c0*/  IMAD R6, R6, UR5, R5 ;  /* 0x0000000506067c24 */ /* 0x004fc6000f8e0205 */
[----:B0-----:R-:W-:-:S04]  /*00d0*/  ISETP.LE.OR P0, PT, R8, UR6, P0 ;  /* 0x0000000608007c0c */ /* 0x001fc80008703670 */
[----:B-1----:R-:W-:-:S13]  /*00e0*/  ISETP.GE.OR P0, PT, R6, UR7, P0 ;  /* 0x0000000706007c0c */ /* 0x002fda0008706670 */
[----:B------:R-:W-:Y:S05]  /*00f0*/  @P0 EXIT ;  /* 0x000000000000094d */ /* 0x000fea0003800000 */
[----:B------:R-:W0:Y:S01]  /*0100*/  LDC.64 R2, c[0x0][0x380] ;  /* 0x0000e000ff027b82 */ /* 0x000e220000000a00 */
[----:B------:R-:W1:Y:S01]  /*0110*/  LDCU.64 UR4, c[0x0][0x358] ;  /* 0x00006b00ff0477ac */ /* 0x000e620008000a00 */
[----:B------:R-:W-:-:S04]  /*0120*/  IMAD R7, R9, UR6, R0 ;  /* 0x0000000609077c24 */ /* 0x000fc8000f8e0200 */
[----:B------:R-:W-:Y:S02]  /*0130*/  IMAD R7, R7, UR7, R6 ;  /* 0x0000000707077c24 */ /* 0x000fe4000f8e0206 */
[----:B------:R-:W2:Y:S02]  /*0140*/  LDC.64 R4, c[0x0][0x388] ;  /* 0x0000e200ff047b82 */ /* 0x000ea40000000a00 */
[----:B0-----:R-:W-:-:S05]  /*0150*/  IMAD.WIDE R2, R7, 0x4, R2 ;  /* 0x0000000407027825 */ /* 0x001fca00078e0202 */
[----:B-1----:R-:W3:Y:S01]  /*0160*/  LDG.E.CONSTANT R0, desc[UR4][R2.64] ;  /* 0x0000000402007981 */ /* 0x002ee2000c1e9900 */
[----:B--2---:R-:W-:Y:S02]  /*0170*/  IMAD.WIDE R4, R7, 0x4, R4 ;  /* 0x0000000407047825 */ /* 0x004fe400078e0204 */
[----:B------:R-:W3:Y:S04]  /*0180*/  LDC R7, c[0x0][0x3a4] ;  /* 0x0000e900ff077b82 */ /* 0x000ee80000000800 */
[----:B------:R-:W2:Y:S01]  /*0190*/  LDG.E.CONSTANT R4, desc[UR4][R4.64] ;  /* 0x0000000404047981 */ /* 0x000ea2000c1e9900 */
[----:B------:R-:W-:Y:S01]  /*01a0*/  BSSY.RECONVERGENT B0, `(.L_x_0) ;  /* 0x000000b000007945 */ /* 0x000fe20003800200 */
[----:B---3--:R-:W-:-:S04]  /*01b0*/  ISETP.GE.AND P1, PT, R0, R7, PT ;  /* 0x000000070000720c */ /* 0x008fc80003f26270 */
[----:B------:R-:W-:Y:S02]  /*01c0*/  ISETP.LT.OR P1, PT, R0, RZ, P1 ;  /* 0x000000ff0000720c */ /* 0x000fe40000f21670 */
[----:B--2---:R-:W-:-:S04]  /*01d0*/  ISETP.GE.AND P0, PT, R4, R7, PT ;  /* 0x000000070400720c */ /* 0x004fc80003f06270 */
[----:B------:R-:W-:-:S07]  /*01e0*/  ISETP.LT.OR P0, PT, R4, RZ, P0 ;  /* 0x000000ff0400720c */ /* 0x000fce0000701670 */
[----:B------:R-:W-:Y:S06]  /*01f0*/  @P1 BRA `(.L_x_1) ;  /* 0x0000000000141947 */ /* 0x000fec0003800000 */
[----:B------:R-:W0:Y:S01]  /*0200*/  LDC.64 R2, c[0x0][0x390] ;  /* 0x0000e400ff027b82 */ /* 0x000e220000000a00 */
[----:B------:R-:W-:Y:S01]  /*0210*/  IMAD R5, R7, UR6, R0 ;  /* 0x0000000607057c24 */ /* 0x000fe2000f8e0200 */
[----:B------:R-:W-:-:S03]  /*0220*/  MOV R9, 0xffffffff ;  /* 0xffffffff00097802 */ /* 0x000fc60000000f00 */
[----:B0-----:R-:W-:-:S05]  /*0230*/  IMAD.WIDE R2, R5, 0x4, R2 ;  /* 0x0000000405027825 */ /* 0x001fca00078e0202 */
[----:B------:R0:W-:Y:S02]  /*0240*/  REDG.E.ADD.STRONG.GPU desc[UR4][R2.64], R9 ;  /* 0x000000090200798e */ /* 0x0001e4000c12e104 */
.L_x_1:
[----:B------:R-:W-:Y:S05]  /*0250*/  BSYNC.RECONVERGENT B0 ;  /* 0x0000000000007941 */ /* 0x000fea0003800200 */
.L_x_0:
[----:B------:R-:W-:Y:S05]  /*0260*/  @P0 EXIT ;  /* 0x000000000000094d */ /* 0x000fea0003800000 */
[----:B0-----:R-:W0:Y:S01]  /*0270*/  LDC.64 R2, c[0x0][0x390] ;  /* 0x0000e400ff027b82 */ /* 0x001e220000000a00 */
[----:B------:R-:W-:Y:S02]  /*0280*/  IMAD R5, R7, UR6, R4 ;  /* 0x0000000607057c24 */ /* 0x000fe4000f8e0204 */
[----:B------:R-:W-:Y:S02]  /*0290*/  HFMA2 R7, -RZ, RZ, 0, 5.9604644775390625e-08 ;  /* 0x00000001ff077431 */ /* 0x000fe400000001ff */
[----:B0-----:R-:W-:-:S05]  /*02a0*/  IMAD.WIDE R2, R5, 0x4, R2 ;  /* 0x0000000405027825 */ /* 0x001fca00078e0202 */
[----:B------:R-:W-:Y:S01]  /*02b0*/  REDG.E.ADD.STRONG.GPU desc[UR4][R2.64], R7 ;  /* 0x000000070200798e */ /* 0x000fe2000c12e104 */
[----:B------:R-:W-:Y:S05]  /*02c0*/  EXIT ;  /* 0x000000000000794d */ /* 0x000fea0003800000 */
.L_x_2:
[----:B------:R-:W-:-:S00]  /*02d0*/  BRA `(.L_x_2) ;  /* 0xfffffffc00fc7947 */ /* 0x000fc0000383ffff */
[----:B------:R-:W-:-:S00]  /*02e0*/  NOP ;  /* 0x0000000000007918 */ /* 0x000fc00000000000 */
        /* <DEDUP_REMOVED lines=9> */
.L_x_3:


//--------------------- .nv.shared.reserved.0     --------------------------
	.section	.nv.shared.reserved.0,"aw",@nobits
	.weak		__nv_reservedSMEM_offset_0_alias
	.size		__nv_reservedSMEM_offset_0_alias, 0, 64
	.other		__nv_reservedSMEM_offset_0_alias,@"STO_CUDA_RESERVED_SHARED STV_DEFAULT"
__nv_reservedSMEM_offset_0_alias:
	.zero		0
	.zero		64


//--------------------- .nv.constant0.k_volumes_update --------------------------
	.section	.nv.constant0.k_volumes_update,"a",@progbits
	.sectionflags	@""
	.align	4
.nv.constant0.k_volumes_update:
	.zero		936


//--------------------- SYMBOLS --------------------------

	.type		.nv.reservedSmem.offset0,@object
	.size		.nv.reservedSmem.offset0,0x4
